//
// Generated by NVIDIA NVVM Compiler
//
// Compiler Build ID: CL-36424714
// Cuda compilation tools, release 13.0, V13.0.88
// Based on NVVM 20.0.0
//

.version 9.0
.target sm_100
.address_size 64

	// .globl	_Z19calculateDifferencePsPjS0_S_s
// _ZZ19calculateDifferencePsPjS0_S_sE7s_total has been demoted

.visible .entry _Z19calculateDifferencePsPjS0_S_s(
	.param .u64 .ptr .align 1 _Z19calculateDifferencePsPjS0_S_s_param_0,
	.param .u64 .ptr .align 1 _Z19calculateDifferencePsPjS0_S_s_param_1,
	.param .u64 .ptr .align 1 _Z19calculateDifferencePsPjS0_S_s_param_2,
	.param .u64 .ptr .align 1 _Z19calculateDifferencePsPjS0_S_s_param_3,
	.param .u16 _Z19calculateDifferencePsPjS0_S_s_param_4
)
{
	.reg .pred 	%p<3>;
	.reg .b16 	%rs<2>;
	.reg .b32 	%r<18>;
	.reg .b64 	%rd<17>;
	// demoted variable
	.shared .align 4 .u32 _ZZ19calculateDifferencePsPjS0_S_sE7s_total;
	ld.param.u64 	%rd3, [_Z19calculateDifferencePsPjS0_S_s_param_0];
	ld.param.u64 	%rd4, [_Z19calculateDifferencePsPjS0_S_s_param_1];
	ld.param.u64 	%rd2, [_Z19calculateDifferencePsPjS0_S_s_param_2];
	ld.param.u64 	%rd5, [_Z19calculateDifferencePsPjS0_S_s_param_3];
	ld.param.u16 	%rs1, [_Z19calculateDifferencePsPjS0_S_s_param_4];
	cvta.to.global.u64 	%rd1, %rd4;
	cvta.to.global.u64 	%rd6, %rd3;
	cvta.to.global.u64 	%rd7, %rd5;
	mov.b32 	%r3, 0;
	st.shared.u32 	[_ZZ19calculateDifferencePsPjS0_S_sE7s_total], %r3;
	bar.sync 	0;
	cvt.s32.s16 	%r1, %rs1;
	mul.wide.s16 	%r4, %rs1, 16;
	mov.u32 	%r5, %tid.x;
	add.s32 	%r6, %r4, %r5;
	mul.wide.u32 	%rd8, %r6, 2;
	add.s64 	%rd9, %rd7, %rd8;
	ld.global.s16 	%r7, [%rd9];
	mov.u32 	%r2, %ctaid.x;
	shl.b32 	%r8, %r2, 4;
	add.s32 	%r9, %r8, %r5;
	mul.wide.u32 	%rd10, %r9, 2;
	add.s64 	%rd11, %rd6, %rd10;
	ld.global.s16 	%r10, [%rd11];
	sub.s32 	%r11, %r7, %r10;
	mul.lo.s32 	%r12, %r11, %r11;
	atom.shared.add.u32 	%r13, [_ZZ19calculateDifferencePsPjS0_S_sE7s_total], %r12;
	bar.sync 	0;
	and.b32  	%r14, %r5, 15;
	setp.ne.s32 	%p1, %r14, 0;
	@%p1 bra 	$L__BB0_4;
	setp.ne.s32 	%p2, %r2, %r1;
	@%p2 bra 	$L__BB0_3;
	mul.wide.u32 	%rd15, %r1, 4;
	add.s64 	%rd16, %rd1, %rd15;
	mov.b32 	%r17, -1;
	st.global.u32 	[%rd16], %r17;
	bra.uni 	$L__BB0_4;
$L__BB0_3:
	ld.shared.u32 	%r15, [_ZZ19calculateDifferencePsPjS0_S_sE7s_total];
	mul.wide.u32 	%rd12, %r2, 4;
	add.s64 	%rd13, %rd1, %rd12;
	st.global.u32 	[%rd13], %r15;
	cvta.to.global.u64 	%rd14, %rd2;
	atom.global.min.u32 	%r16, [%rd14], %r15;
$L__BB0_4:
	ret;

}
	// .globl	_Z10getIndexOfPjS_Ptt
.visible .entry _Z10getIndexOfPjS_Ptt(
	.param .u64 .ptr .align 1 _Z10getIndexOfPjS_Ptt_param_0,
	.param .u64 .ptr .align 1 _Z10getIndexOfPjS_Ptt_param_1,
	.param .u64 .ptr .align 1 _Z10getIndexOfPjS_Ptt_param_2,
	.param .u16 _Z10getIndexOfPjS_Ptt_param_3
)
{
	.reg .pred 	%p<4>;
	.reg .b32 	%r<5>;
	.reg .b64 	%rd<9>;

	ld.param.u64 	%rd2, [_Z10getIndexOfPjS_Ptt_param_0];
	ld.param.u64 	%rd3, [_Z10getIndexOfPjS_Ptt_param_1];
	ld.param.u64 	%rd1, [_Z10getIndexOfPjS_Ptt_param_2];
	ld.param.u16 	%r2, [_Z10getIndexOfPjS_Ptt_param_3];
	cvta.to.global.u64 	%rd4, %rd3;
	cvta.to.global.u64 	%rd5, %rd2;
	ld.global.u32 	%r3, [%rd5];
	mov.u32 	%r1, %ctaid.x;
	mul.wide.u32 	%rd6, %r1, 4;
	add.s64 	%rd7, %rd4, %rd6;
	ld.global.u32 	%r4, [%rd7];
	setp.ne.s32 	%p1, %r3, %r4;
	setp.eq.s32 	%p2, %r1, %r2;
	or.pred  	%p3, %p2, %p1;
	@%p3 bra 	$L__BB1_2;
	cvta.to.global.u64 	%rd8, %rd1;
	st.global.u16 	[%rd8], %r1;
$L__BB1_2:
	ret;

}


// ===== COMPILED SASS (sm_100) =====

	.target	sm_100

	.elftype	@"ET_EXEC"


//--------------------- .note.nv.tkinfo           --------------------------
	.section	.note.nv.tkinfo,"",@"SHT_NOTE"
	.sectionflags	@"SHF_NOTE_NV_TKINFO"
	.tkinfo
        /*0018*/ 	.word	0x00000002
        /*0030*/ 	.string	""
        /*0030*/ 	.string	"ptxas"
        /*0030*/ 	.string	"Cuda compilation tools, release 13.0, V13.0.88"
        /*0030*/ 	.string	"Build cuda_13.0.r13.0/compiler.36424714_0"
        /*0030*/ 	.string	"-arch sm_100 -m 64 "



//--------------------- .note.nv.cuinfo           --------------------------
	.section	.note.nv.cuinfo,"",@"SHT_NOTE"
	.sectionflags	@"SHF_NOTE_NV_CUINFO"
        /*0018*/ 	.short	0x0002
        /*001a*/ 	.short	0x0064
        /*001c*/ 	.short	0x0082
	.zero		2


//--------------------- .nv.info                  --------------------------
	.section	.nv.info,"",@"SHT_CUDA_INFO"
	.align	4


	//----- nvinfo : EIATTR_REGCOUNT
	.align		4
        /*0000*/ 	.byte	0x04, 0x2f
        /*0002*/ 	.short	(.L_1 - .L_0)
	.align		4
.L_0:
        /*0004*/ 	.word	index@(_Z19calculateDifferencePsPjS0_S_s)
        /*0008*/ 	.word	0x0000000e


	//----- nvinfo : EIATTR_FRAME_SIZE
	.align		4
.L_1:
        /*000c*/ 	.byte	0x04, 0x11
        /*000e*/ 	.short	(.L_3 - .L_2)
	.align		4
.L_2:
        /*0010*/ 	.word	index@(_Z19calculateDifferencePsPjS0_S_s)
        /*0014*/ 	.word	0x00000000


	//----- nvinfo : EIATTR_REGCOUNT
	.align		4
.L_3:
        /*0018*/ 	.byte	0x04, 0x2f
        /*001a*/ 	.short	(.L_5 - .L_4)
	.align		4
.L_4:
        /*001c*/ 	.word	index@(_Z10getIndexOfPjS_Ptt)
        /*0020*/ 	.word	0x0000000a


	//----- nvinfo : EIATTR_FRAME_SIZE
	.align		4
.L_5:
        /*0024*/ 	.byte	0x04, 0x11
        /*0026*/ 	.short	(.L_7 - .L_6)
	.align		4
.L_6:
        /*0028*/ 	.word	index@(_Z10getIndexOfPjS_Ptt)
        /*002c*/ 	.word	0x00000000


	//----- nvinfo : EIATTR_MIN_STACK_SIZE
	.align		4
.L_7:
        /*0030*/ 	.byte	0x04, 0x12
        /*0032*/ 	.short	(.L_9 - .L_8)
	.align		4
.L_8:
        /*0034*/ 	.word	index@(_Z10getIndexOfPjS_Ptt)
        /*0038*/ 	.word	0x00000000


	//----- nvinfo : EIATTR_MIN_STACK_SIZE
	.align		4
.L_9:
        /*003c*/ 	.byte	0x04, 0x12
        /*003e*/ 	.short	(.L_11 - .L_10)
	.align		4
.L_10:
        /*0040*/ 	.word	index@(_Z19calculateDifferencePsPjS0_S_s)
        /*0044*/ 	.word	0x00000000
.L_11:


//--------------------- .nv.compat                --------------------------
	.section	.nv.compat,"",@"SHT_CUDA_COMPAT_INFO"
	.align	4
        /*0000*/ 	.byte	0x02, 0x09, 0x00, 0x00, 0x02, 0x02, 0x01, 0x00, 0x02, 0x05, 0x05, 0x00, 0x03, 0x07, 0x01, 0x01
        /*0010*/ 	.byte	0x02, 0x03, 0x00, 0x00, 0x02, 0x06, 0x01, 0x00, 0x04, 0x0b, 0x08, 0x00, 0x09, 0x00, 0x00, 0x00
        /*0020*/ 	.byte	0x00, 0x00, 0x00, 0x00


//--------------------- .nv.info._Z10getIndexOfPjS_Ptt --------------------------
	.section	.nv.info._Z10getIndexOfPjS_Ptt,"",@"SHT_CUDA_INFO"
	.sectionflags	@""
	.align	4


	//----- nvinfo : EIATTR_CUDA_API_VERSION
	.align		4
        /*0000*/ 	.byte	0x04, 0x37
        /*0002*/ 	.short	(.L_13 - .L_12)
.L_12:
        /*0004*/ 	.word	0x00000082


	//----- nvinfo : EIATTR_KPARAM_INFO
	.align		4
.L_13:
        /*0008*/ 	.byte	0x04, 0x17
        /*000a*/ 	.short	(.L_15 - .L_14)
.L_14:
        /*000c*/ 	.word	0x00000000
        /*0010*/ 	.short	0x0003
        /*0012*/ 	.short	0x0018
        /*0014*/ 	.byte	0x00, 0xf0, 0x09, 0x00


	//----- nvinfo : EIATTR_KPARAM_INFO
	.align		4
.L_15:
        /*0018*/ 	.byte	0x04, 0x17
        /*001a*/ 	.short	(.L_17 - .L_16)
.L_16:
        /*001c*/ 	.word	0x00000000
        /*0020*/ 	.short	0x0002
        /*0022*/ 	.short	0x0010
        /*0024*/ 	.byte	0x00, 0xf5, 0x21, 0x00


	//----- nvinfo : EIATTR_KPARAM_INFO
	.align		4
.L_17:
        /*0028*/ 	.byte	0x04, 0x17
        /*002a*/ 	.short	(.L_19 - .L_18)
.L_18:
        /*002c*/ 	.word	0x00000000
        /*0030*/ 	.short	0x0001
        /*0032*/ 	.short	0x0008
        /*0034*/ 	.byte	0x00, 0xf5, 0x21, 0x00


	//----- nvinfo : EIATTR_KPARAM_INFO
	.align		4
.L_19:
        /*0038*/ 	.byte	0x04, 0x17
        /*003a*/ 	.short	(.L_21 - .L_20)
.L_20:
        /*003c*/ 	.word	0x00000000
        /*0040*/ 	.short	0x0000
        /*0042*/ 	.short	0x0000
        /*0044*/ 	.byte	0x00, 0xf5, 0x21, 0x00


	//----- nvinfo : EIATTR_SPARSE_MMA_MASK
	.align		4
.L_21:
        /*0048*/ 	.byte	0x03, 0x50
        /*004a*/ 	.short	0x0000


	//----- nvinfo : EIATTR_MAXREG_COUNT
	.align		4
        /*004c*/ 	.byte	0x03, 0x1b
        /*004e*/ 	.short	0x00ff


	//----- nvinfo : EIATTR_MERCURY_ISA_VERSION
	.align		4
        /*0050*/ 	.byte	0x03, 0x5f
        /*0052*/ 	.short	0x0101


	//----- nvinfo : EIATTR_VRC_CTA_INIT_COUNT
	.align		4
        /*0054*/ 	.byte	0x02, 0x4a
	.zero		1
	.zero		1


	//----- nvinfo : EIATTR_EXIT_INSTR_OFFSETS
	.align		4
        /*0058*/ 	.byte	0x04, 0x1c
        /*005a*/ 	.short	(.L_23 - .L_22)


	//   ....[0]....
.L_22:
        /*005c*/ 	.word	0x000000c0


	//   ....[1]....
        /*0060*/ 	.word	0x000000f0


	//----- nvinfo : EIATTR_CBANK_PARAM_SIZE
	.align		4
.L_23:
        /*0064*/ 	.byte	0x03, 0x19
        /*0066*/ 	.short	0x001a


	//----- nvinfo : EIATTR_PARAM_CBANK
	.align		4
        /*0068*/ 	.byte	0x04, 0x0a
        /*006a*/ 	.short	(.L_25 - .L_24)
	.align		4
.L_24:
        /*006c*/ 	.word	index@(.nv.constant0._Z10getIndexOfPjS_Ptt)
        /*0070*/ 	.short	0x0380
        /*0072*/ 	.short	0x001a


	//----- nvinfo : EIATTR_SW_WAR
	.align		4
.L_25:
        /*0074*/ 	.byte	0x04, 0x36
        /*0076*/ 	.short	(.L_27 - .L_26)
.L_26:
        /*0078*/ 	.word	0x00000008
.L_27:


//--------------------- .nv.info._Z19calculateDifferencePsPjS0_S_s --------------------------
	.section	.nv.info._Z19calculateDifferencePsPjS0_S_s,"",@"SHT_CUDA_INFO"
	.sectionflags	@""
	.align	4


	//----- nvinfo : EIATTR_CUDA_API_VERSION
	.align		4
        /*0000*/ 	.byte	0x04, 0x37
        /*0002*/ 	.short	(.L_29 - .L_28)
.L_28:
        /*0004*/ 	.word	0x00000082


	//----- nvinfo : EIATTR_KPARAM_INFO
	.align		4
.L_29:
        /*0008*/ 	.byte	0x04, 0x17
        /*000a*/ 	.short	(.L_31 - .L_30)
.L_30:
        /*000c*/ 	.word	0x00000000
        /*0010*/ 	.short	0x0004
        /*0012*/ 	.short	0x0020
        /*0014*/ 	.byte	0x00, 0xf0, 0x09, 0x00


	//----- nvinfo : EIATTR_KPARAM_INFO
	.align		4
.L_31:
        /*0018*/ 	.byte	0x04, 0x17
        /*001a*/ 	.short	(.L_33 - .L_32)
.L_32:
        /*001c*/ 	.word	0x00000000
        /*0020*/ 	.short	0x0003
        /*0022*/ 	.short	0x0018
        /*0024*/ 	.byte	0x00, 0xf5, 0x21, 0x00


	//----- nvinfo : EIATTR_KPARAM_INFO
	.align		4
.L_33:
        /*0028*/ 	.byte	0x04, 0x17
        /*002a*/ 	.short	(.L_35 - .L_34)
.L_34:
        /*002c*/ 	.word	0x00000000
        /*0030*/ 	.short	0x0002
        /*0032*/ 	.short	0x0010
        /*0034*/ 	.byte	0x00, 0xf5, 0x21, 0x00


	//----- nvinfo : EIATTR_KPARAM_INFO
	.align		4
.L_35:
        /*0038*/ 	.byte	0x04, 0x17
        /*003a*/ 	.short	(.L_37 - .L_36)
.L_36:
        /*003c*/ 	.word	0x00000000
        /*0040*/ 	.short	0x0001
        /*0042*/ 	.short	0x0008
        /*0044*/ 	.byte	0x00, 0xf5, 0x21, 0x00


	//----- nvinfo : EIATTR_KPARAM_INFO
	.align		4
.L_37:
        /*0048*/ 	.byte	0x04, 0x17
        /*004a*/ 	.short	(.L_39 - .L_38)
.L_38:
        /*004c*/ 	.word	0x00000000
        /*0050*/ 	.short	0x0000
        /*0052*/ 	.short	0x0000
        /*0054*/ 	.byte	0x00, 0xf5, 0x21, 0x00


	//----- nvinfo : EIATTR_SPARSE_MMA_MASK
	.align		4
.L_39:
        /*0058*/ 	.byte	0x03, 0x50
        /*005a*/ 	.short	0x0000


	//----- nvinfo : EIATTR_MAXREG_COUNT
	.align		4
        /*005c*/ 	.byte	0x03, 0x1b
        /*005e*/ 	.short	0x00ff


	//----- nvinfo : EIATTR_NUM_BARRIERS
	.align		4
        /*0060*/ 	.byte	0x02, 0x4c
        /*0062*/ 	.byte	0x01
	.zero		1


	//----- nvinfo : EIATTR_MERCURY_ISA_VERSION
	.align		4
        /*0064*/ 	.byte	0x03, 0x5f
        /*0066*/ 	.short	0x0101


	//----- nvinfo : EIATTR_INT_WARP_WIDE_INSTR_OFFSETS
	.align		4
        /*0068*/ 	.byte	0x04, 0x31
        /*006a*/ 	.short	(.L_41 - .L_40)


	//   ....[0]....
.L_40:
        /*006c*/ 	.word	0x00000130


	//   ....[1]....
        /*0070*/ 	.word	0x000001a0


	//   ....[2]....
        /*0074*/ 	.word	0x00000270


	//   ....[3]....
        /*0078*/ 	.word	0x000002c0


	//----- nvinfo : EIATTR_VRC_CTA_INIT_COUNT
	.align		4
.L_41:
        /*007c*/ 	.byte	0x02, 0x4a
	.zero		1
	.zero		1


	//----- nvinfo : EIATTR_EXIT_INSTR_OFFSETS
	.align		4
        /*0080*/ 	.byte	0x04, 0x1c
        /*0082*/ 	.short	(.L_43 - .L_42)


	//   ....[0]....
.L_42:
        /*0084*/ 	.word	0x000001e0


	//   ....[1]....
        /*0088*/ 	.word	0x00000240


	//   ....[2]....
        /*008c*/ 	.word	0x00000300


	//----- nvinfo : EIATTR_CBANK_PARAM_SIZE
	.align		4
.L_43:
        /*0090*/ 	.byte	0x03, 0x19
        /*0092*/ 	.short	0x0022


	//----- nvinfo : EIATTR_PARAM_CBANK
	.align		4
        /*0094*/ 	.byte	0x04, 0x0a
        /*0096*/ 	.short	(.L_45 - .L_44)
	.align		4
.L_44:
        /*0098*/ 	.word	index@(.nv.constant0._Z19calculateDifferencePsPjS0_S_s)
        /*009c*/ 	.short	0x0380
        /*009e*/ 	.short	0x0022


	//----- nvinfo : EIATTR_SW_WAR
	.align		4
.L_45:
        /*00a0*/ 	.byte	0x04, 0x36
        /*00a2*/ 	.short	(.L_47 - .L_46)
.L_46:
        /*00a4*/ 	.word	0x00000008
.L_47:


//--------------------- .nv.callgraph             --------------------------
	.section	.nv.callgraph,"",@"SHT_CUDA_CALLGRAPH"
	.align	4
	.sectionentsize	8
	.align		4
        /*0000*/ 	.word	0x00000000
	.align		4
        /*0004*/ 	.word	0xffffffff
	.align		4
        /*0008*/ 	.word	0x00000000
	.align		4
        /*000c*/ 	.word	0xfffffffe
	.align		4
        /*0010*/ 	.word	0x00000000
	.align		4
        /*0014*/ 	.word	0xfffffffd
	.align		4
        /*0018*/ 	.word	0x00000000
	.align		4
        /*001c*/ 	.word	0xfffffffc


//--------------------- .text._Z10getIndexOfPjS_Ptt --------------------------
	.section	.text._Z10getIndexOfPjS_Ptt,"ax",@progbits
	.align	128
        .global         _Z10getIndexOfPjS_Ptt
        .type           _Z10getIndexOfPjS_Ptt,@function
        .size           _Z10getIndexOfPjS_Ptt,(.L_x_2 - _Z10getIndexOfPjS_Ptt)
        .other          _Z10getIndexOfPjS_Ptt,@"STO_CUDA_ENTRY STV_DEFAULT"
_Z10getIndexOfPjS_Ptt:
.text._Z10getIndexOfPjS_Ptt:
[----:B------:R-:W-:Y:S01]  /*0000*/  LDC R1, c[0x0][0x37c] ;  /* 0x0000df00ff017b82 */ /* 0x000fe20000000800 */
[----:B------:R-:W0:Y:S07]  /*0010*/  S2R R7, SR_CTAID.X ;  /* 0x0000000000077919 */ /* 0x000e2e0000002500 */
[----:B------:R-:W0:Y:S01]  /*0020*/  LDC.64 R4, c[0x0][0x388] ;  /* 0x0000e200ff047b82 */ /* 0x000e220000000a00 */
[----:B------:R-:W1:Y:S01]  /*0030*/  LDCU.64 UR6, c[0x0][0x358] ;  /* 0x00006b00ff0677ac */ /* 0x000e620008000a00 */
[----:B------:R-:W2:Y:S06]  /*0040*/  LDCU UR4, c[0x0][0x398] ;  /* 0x00007300ff0477ac */ /* 0x000eac0008000800 */
[----:B------:R-:W1:Y:S01]  /*0050*/  LDC.64 R2, c[0x0][0x380] ;  /* 0x0000e000ff027b82 */ /* 0x000e620000000a00 */
[----:B0-----:R-:W-:Y:S01]  /*0060*/  IMAD.WIDE.U32 R4, R7, 0x4, R4 ;  /* 0x0000000407047825 */ /* 0x001fe200078e0004 */
[----:B-1----:R-:W3:Y:S05]  /*0070*/  LDG.E R2, desc[UR6][R2.64] ;  /* 0x0000000602027981 */ /* 0x002eea000c1e1900 */
[----:B------:R-:W3:Y:S01]  /*0080*/  LDG.E R5, desc[UR6][R4.64] ;  /* 0x0000000604057981 */ /* 0x000ee2000c1e1900 */
[----:B--2---:R-:W-:Y:S01]  /*0090*/  ULOP3.LUT UR4, UR4, 0xffff, URZ, 0xc0, !UPT ;  /* 0x0000ffff04047892 */ /* 0x004fe2000f8ec0ff */
[----:B---3--:R-:W-:-:S05]  /*00a0*/  ISETP.NE.AND P0, PT, R2, R5, PT ;  /* 0x000000050200720c */ /* 0x008fca0003f05270 */
[----:B------:R-:W-:-:S13]  /*00b0*/  ISETP.EQ.OR P0, PT, R7, UR4, P0 ;  /* 0x0000000407007c0c */ /* 0x000fda0008702670 */
[----:B------:R-:W-:Y:S05]  /*00c0*/  @P0 EXIT ;  /* 0x000000000000094d */ /* 0x000fea0003800000 */
[----:B------:R-:W0:Y:S02]  /*00d0*/  LDC.64 R2, c[0x0][0x390] ;  /* 0x0000e400ff027b82 */ /* 0x000e240000000a00 */
[----:B0-----:R-:W-:Y:S01]  /*00e0*/  STG.E.U16 desc[UR6][R2.64], R7 ;  /* 0x0000000702007986 */ /* 0x001fe2000c101506 */
[----:B------:R-:W-:Y:S05]  /*00f0*/  EXIT ;  /* 0x000000000000794d */ /* 0x000fea0003800000 */
.L_x_0:
[----:B------:R-:W-:-:S00]  /*0100*/  BRA `(.L_x_0) ;  /* 0xfffffffc00fc7947 */ /* 0x000fc0000383ffff */
[----:B------:R-:W-:-:S00]  /*0110*/  NOP ;  /* 0x0000000000007918 */ /* 0x000fc00000000000 */
        /* <DEDUP_REMOVED lines=14> */
.L_x_2:


//--------------------- .text._Z19calculateDifferencePsPjS0_S_s --------------------------
	.section	.text._Z19calculateDifferencePsPjS0_S_s,"ax",@progbits
	.align	128
        .global         _Z19calculateDifferencePsPjS0_S_s
        .type           _Z19calculateDifferencePsPjS0_S_s,@function
        .size           _Z19calculateDifferencePsPjS0_S_s,(.L_x_3 - _Z19calculateDifferencePsPjS0_S_s)
        .other          _Z19calculateDifferencePsPjS0_S_s,@"STO_CUDA_ENTRY STV_DEFAULT"
_Z19calculateDifferencePsPjS0_S_s:
.text._Z19calculateDifferencePsPjS0_S_s:
[----:B------:R-:W-:Y:S08]  /*0000*/  LDC R1, c[0x0][0x37c] ;  /* 0x0000df00ff017b82 */ /* 0x000ff00000000800 */
[----:B------:R-:W0:Y:S01]  /*0010*/  S2UR UR5, SR_CgaCtaId ;  /* 0x00000000000579c3 */ /* 0x000e220000008800 */
[----:B------:R-:W1:Y:S01]  /*0020*/  S2R R8, SR_TID.X ;  /* 0x0000000000087919 */ /* 0x000e620000002100 */
[----:B------:R-:W-:Y:S01]  /*0030*/  UMOV UR4, 0x400 ;  /* 0x0000040000047882 */ /* 0x000fe20000000000 */
[----:B------:R-:W2:Y:S01]  /*0040*/  LDCU.64 UR6, c[0x0][0x358] ;  /* 0x00006b00ff0677ac */ /* 0x000ea20008000a00 */
[----:B------:R-:W1:Y:S04]  /*0050*/  S2R R0, SR_CTAID.X ;  /* 0x0000000000007919 */ /* 0x000e680000002500 */
[----:B------:R-:W3:Y:S08]  /*0060*/  LDC.U16 R6, c[0x0][0x3a0] ;  /* 0x0000e800ff067b82 */ /* 0x000ef00000000400 */
[----:B------:R-:W4:Y:S01]  /*0070*/  LDC.64 R4, c[0x0][0x380] ;  /* 0x0000e000ff047b82 */ /* 0x000f220000000a00 */
[----:B0-----:R-:W-:-:S07]  /*0080*/  ULEA UR4, UR5, UR4, 0x18 ;  /* 0x0000000405047291 */ /* 0x001fce000f8ec0ff */
[----:B------:R-:W0:Y:S01]  /*0090*/  LDC.64 R2, c[0x0][0x398] ;  /* 0x0000e600ff027b82 */ /* 0x000e220000000a00 */
[----:B---3--:R-:W-:Y:S01]  /*00a0*/  PRMT R7, R6, 0x9910, RZ ;  /* 0x0000991006077816 */ /* 0x008fe200000000ff */
[----:B------:R-:W-:Y:S01]  /*00b0*/  STS [UR4], RZ ;  /* 0x000000ffff007988 */ /* 0x000fe20008000804 */
[----:B-1----:R-:W-:-:S03]  /*00c0*/  IMAD R11, R0, 0x10, R8 ;  /* 0x00000010000b7824 */ /* 0x002fc600078e0208 */
[----:B------:R-:W-:Y:S02]  /*00d0*/  IMAD R9, R7, 0x10, R8 ;  /* 0x0000001007097824 */ /* 0x000fe400078e0208 */
[----:B----4-:R-:W-:Y:S01]  /*00e0*/  IMAD.WIDE.U32 R4, R11, 0x2, R4 ;  /* 0x000000020b047825 */ /* 0x010fe200078e0004 */
[----:B------:R-:W-:Y:S03]  /*00f0*/  BAR.SYNC.DEFER_BLOCKING 0x0 ;  /* 0x0000000000007b1d */ /* 0x000fe60000010000 */
[----:B0-----:R-:W-:-:S03]  /*0100*/  IMAD.WIDE.U32 R2, R9, 0x2, R2 ;  /* 0x0000000209027825 */ /* 0x001fc600078e0002 */
[----:B--2---:R-:W2:Y:S04]  /*0110*/  LDG.E.S16 R5, desc[UR6][R4.64] ;  /* 0x0000000604057981 */ /* 0x004ea8000c1e1700 */
[----:B------:R-:W2:Y:S01]  /*0120*/  LDG.E.S16 R2, desc[UR6][R2.64] ;  /* 0x0000000602027981 */ /* 0x000ea2000c1e1700 */
[----:B------:R-:W-:Y:S01]  /*0130*/  VOTEU.ANY UR5, UPT, PT ;  /* 0x0000000000057886 */ /* 0x000fe200038e0100 */
[----:B------:R-:W-:Y:S01]  /*0140*/  LOP3.LUT P0, RZ, R8, 0xf, RZ, 0xc0, !PT ;  /* 0x0000000f08ff7812 */ /* 0x000fe2000780c0ff */
[----:B------:R-:W-:Y:S01]  /*0150*/  UFLO.U32 UR5, UR5 ;  /* 0x00000005000572bd */ /* 0x000fe200080e0000 */
[----:B------:R-:W0:Y:S05]  /*0160*/  S2R R9, SR_LANEID ;  /* 0x0000000000097919 */ /* 0x000e2a0000000000 */
[----:B0-----:R-:W-:-:S02]  /*0170*/  ISETP.EQ.U32.AND P1, PT, R9, UR5, PT ;  /* 0x0000000509007c0c */ /* 0x001fc4000bf22070 */
[----:B--2---:R-:W-:-:S05]  /*0180*/  IADD3 R6, PT, PT, R2, -R5, RZ ;  /* 0x8000000502067210 */ /* 0x004fca0007ffe0ff */
[----:B------:R-:W-:-:S04]  /*0190*/  IMAD R6, R6, R6, RZ ;  /* 0x0000000606067224 */ /* 0x000fc800078e02ff */
[----:B------:R-:W0:Y:S02]  /*01a0*/  REDUX.SUM UR8, R6 ;  /* 0x00000000060873c4 */ /* 0x000e24000000c000 */
[----:B0-----:R-:W-:-:S05]  /*01b0*/  IMAD.U32 R8, RZ, RZ, UR8 ;  /* 0x00000008ff087e24 */ /* 0x001fca000f8e00ff */
[----:B------:R0:W-:Y:S01]  /*01c0*/  @P1 ATOMS.ADD RZ, [UR4], R8 ;  /* 0x00000008ffff198c */ /* 0x0001e20008000004 */
[----:B------:R-:W-:Y:S06]  /*01d0*/  BAR.SYNC.DEFER_BLOCKING 0x0 ;  /* 0x0000000000007b1d */ /* 0x000fec0000010000 */
[----:B------:R-:W-:Y:S05]  /*01e0*/  @P0 EXIT ;  /* 0x000000000000094d */ /* 0x000fea0003800000 */
[----:B------:R-:W-:-:S13]  /*01f0*/  ISETP.NE.AND P0, PT, R0, R7, PT ;  /* 0x000000070000720c */ /* 0x000fda0003f05270 */
[----:B------:R-:W1:Y:S01]  /*0200*/  @!P0 LDC.64 R2, c[0x0][0x388] ;  /* 0x0000e200ff028b82 */ /* 0x000e620000000a00 */
[----:B------:R-:W-:Y:S01]  /*0210*/  @!P0 MOV R5, 0xffffffff ;  /* 0xffffffff00058802 */ /* 0x000fe20000000f00 */
[----:B-1----:R-:W-:-:S05]  /*0220*/  @!P0 IMAD.WIDE.U32 R2, R7, 0x4, R2 ;  /* 0x0000000407028825 */ /* 0x002fca00078e0002 */
[----:B------:R1:W-:Y:S01]  /*0230*/  @!P0 STG.E desc[UR6][R2.64], R5 ;  /* 0x0000000502008986 */ /* 0x0003e2000c101906 */
[----:B------:R-:W-:Y:S05]  /*0240*/  @!P0 EXIT ;  /* 0x000000000000894d */ /* 0x000fea0003800000 */
[----:B------:R-:W2:Y:S01]  /*0250*/  LDS R7, [UR4] ;  /* 0x00000004ff077984 */ /* 0x000ea20008000800 */
[----:B-1----:R-:W1:Y:S01]  /*0260*/  LDC.64 R2, c[0x0][0x388] ;  /* 0x0000e200ff027b82 */ /* 0x002e620000000a00 */
[----:B------:R-:W-:Y:S02]  /*0270*/  VOTEU.ANY UR5, UPT, PT ;  /* 0x0000000000057886 */ /* 0x000fe400038e0100 */
[----:B------:R-:W-:-:S05]  /*0280*/  UFLO.U32 UR5, UR5 ;  /* 0x00000005000572bd */ /* 0x000fca00080e0000 */
[----:B------:R-:W3:Y:S01]  /*0290*/  LDC.64 R4, c[0x0][0x390] ;  /* 0x0000e400ff047b82 */ /* 0x000ee20000000a00 */
[----:B------:R-:W-:Y:S01]  /*02a0*/  ISETP.EQ.U32.AND P0, PT, R9, UR5, PT ;  /* 0x0000000509007c0c */ /* 0x000fe2000bf02070 */
[----:B-1----:R-:W-:Y:S01]  /*02b0*/  IMAD.WIDE.U32 R2, R0, 0x4, R2 ;  /* 0x0000000400027825 */ /* 0x002fe200078e0002 */
[----:B--2---:R-:W-:-:S04]  /*02c0*/  CREDUX.MIN UR8, R7 ;  /* 0x00000000070872cc */ /* 0x004fc80000008000 */
[----:B------:R-:W-:Y:S09]  /*02d0*/  STG.E desc[UR6][R2.64], R7 ;  /* 0x0000000702007986 */ /* 0x000ff2000c101906 */
[----:B------:R-:W-:-:S05]  /*02e0*/  MOV R9, UR8 ;  /* 0x0000000800097c02 */ /* 0x000fca0008000f00 */
[----:B---3--:R-:W-:Y:S01]  /*02f0*/  @P0 REDG.E.MIN.STRONG.GPU desc[UR6][R4.64], R9 ;  /* 0x000000090400098e */ /* 0x008fe2000c92e106 */
[----:B------:R-:W-:Y:S05]  /*0300*/  EXIT ;  /* 0x000000000000794d */ /* 0x000fea0003800000 */
.L_x_1:
        /* <DEDUP_REMOVED lines=15> */
.L_x_3:


//--------------------- .nv.shared.reserved.0     --------------------------
	.section	.nv.shared.reserved.0,"aw",@nobits
	.weak		__nv_reservedSMEM_offset_0_alias
	.size		__nv_reservedSMEM_offset_0_alias, 0, 64
	.other		__nv_reservedSMEM_offset_0_alias,@"STO_CUDA_RESERVED_SHARED STV_DEFAULT"
__nv_reservedSMEM_offset_0_alias:
	.zero		0
	.zero		64


//--------------------- .nv.shared._Z19calculateDifferencePsPjS0_S_s --------------------------
	.section	.nv.shared._Z19calculateDifferencePsPjS0_S_s,"aw",@nobits
	.sectionflags	@""
	.align	4
.nv.shared._Z19calculateDifferencePsPjS0_S_s:
	.zero		1028


//--------------------- .nv.constant0._Z10getIndexOfPjS_Ptt --------------------------
	.section	.nv.constant0._Z10getIndexOfPjS_Ptt,"a",@progbits
	.sectionflags	@""
	.align	4
.nv.constant0._Z10getIndexOfPjS_Ptt:
	.zero		922


//--------------------- .nv.constant0._Z19calculateDifferencePsPjS0_S_s --------------------------
	.section	.nv.constant0._Z19calculateDifferencePsPjS0_S_s,"a",@progbits
	.sectionflags	@""
	.align	4
.nv.constant0._Z19calculateDifferencePsPjS0_S_s:
	.zero		930


//--------------------- SYMBOLS --------------------------

	.type		.nv.reservedSmem.offset0,@object
	.size		.nv.reservedSmem.offset0,0x4
	.type		.nv.reservedSmem.cap,@object
	.size		.nv.reservedSmem.cap,0x4
